//
// Generated by NVIDIA NVVM Compiler
//
// Compiler Build ID: CL-36424714
// Cuda compilation tools, release 13.0, V13.0.88
// Based on NVVM 20.0.0
//

.version 9.0
.target sm_100
.address_size 64

	// .globl	_Z3addPiS_S_

.visible .entry _Z3addPiS_S_(
	.param .u64 .ptr .align 1 _Z3addPiS_S__param_0,
	.param .u64 .ptr .align 1 _Z3addPiS_S__param_1,
	.param .u64 .ptr .align 1 _Z3addPiS_S__param_2
)
{
	.reg .pred 	%p<3>;
	.reg .b32 	%r<13>;
	.reg .b64 	%rd<11>;

	ld.param.u64 	%rd4, [_Z3addPiS_S__param_0];
	ld.param.u64 	%rd5, [_Z3addPiS_S__param_1];
	ld.param.u64 	%rd6, [_Z3addPiS_S__param_2];
	mov.u32 	%r6, %tid.x;
	mov.u32 	%r7, %ctaid.x;
	mov.u32 	%r1, %ntid.x;
	mad.lo.s32 	%r12, %r7, %r1, %r6;
	setp.gt.s32 	%p1, %r12, 99999;
	@%p1 bra 	$L__BB0_3;
	mov.u32 	%r8, %nctaid.x;
	mul.lo.s32 	%r3, %r1, %r8;
	cvta.to.global.u64 	%rd1, %rd4;
	cvta.to.global.u64 	%rd2, %rd5;
	cvta.to.global.u64 	%rd3, %rd6;
$L__BB0_2:
	mul.wide.s32 	%rd7, %r12, 4;
	add.s64 	%rd8, %rd1, %rd7;
	ld.global.u32 	%r9, [%rd8];
	add.s64 	%rd9, %rd2, %rd7;
	ld.global.u32 	%r10, [%rd9];
	add.s32 	%r11, %r10, %r9;
	add.s64 	%rd10, %rd3, %rd7;
	st.global.u32 	[%rd10], %r11;
	add.s32 	%r12, %r12, %r3;
	setp.lt.s32 	%p2, %r12, 100000;
	@%p2 bra 	$L__BB0_2;
$L__BB0_3:
	ret;

}


// ===== COMPILED SASS (sm_100) =====

	.target	sm_100

	.elftype	@"ET_EXEC"


//--------------------- .note.nv.tkinfo           --------------------------
	.section	.note.nv.tkinfo,"",@"SHT_NOTE"
	.sectionflags	@"SHF_NOTE_NV_TKINFO"
	.tkinfo
        /*0018*/ 	.word	0x00000002
        /*0030*/ 	.string	""
        /*0030*/ 	.string	"ptxas"
        /*0030*/ 	.string	"Cuda compilation tools, release 13.0, V13.0.88"
        /*0030*/ 	.string	"Build cuda_13.0.r13.0/compiler.36424714_0"
        /*0030*/ 	.string	"-arch sm_100 -m 64 "



//--------------------- .note.nv.cuinfo           --------------------------
	.section	.note.nv.cuinfo,"",@"SHT_NOTE"
	.sectionflags	@"SHF_NOTE_NV_CUINFO"
        /*0018*/ 	.short	0x0002
        /*001a*/ 	.short	0x0064
        /*001c*/ 	.short	0x0082
	.zero		2


//--------------------- .nv.info                  --------------------------
	.section	.nv.info,"",@"SHT_CUDA_INFO"
	.align	4


	//----- nvinfo : EIATTR_REGCOUNT
	.align		4
        /*0000*/ 	.byte	0x04, 0x2f
        /*0002*/ 	.short	(.L_1 - .L_0)
	.align		4
.L_0:
        /*0004*/ 	.word	index@(_Z3addPiS_S_)
        /*0008*/ 	.word	0x00000014


	//----- nvinfo : EIATTR_FRAME_SIZE
	.align		4
.L_1:
        /*000c*/ 	.byte	0x04, 0x11
        /*000e*/ 	.short	(.L_3 - .L_2)
	.align		4
.L_2:
        /*0010*/ 	.word	index@(_Z3addPiS_S_)
        /*0014*/ 	.word	0x00000000


	//----- nvinfo : EIATTR_MIN_STACK_SIZE
	.align		4
.L_3:
        /*0018*/ 	.byte	0x04, 0x12
        /*001a*/ 	.short	(.L_5 - .L_4)
	.align		4
.L_4:
        /*001c*/ 	.word	index@(_Z3addPiS_S_)
        /*0020*/ 	.word	0x00000000
.L_5:


//--------------------- .nv.compat                --------------------------
	.section	.nv.compat,"",@"SHT_CUDA_COMPAT_INFO"
	.align	4
        /*0000*/ 	.byte	0x02, 0x09, 0x00, 0x00, 0x02, 0x02, 0x01, 0x00, 0x02, 0x05, 0x05, 0x00, 0x03, 0x07, 0x01, 0x01
        /*0010*/ 	.byte	0x02, 0x03, 0x00, 0x00, 0x02, 0x06, 0x01, 0x00, 0x04, 0x0b, 0x08, 0x00, 0x09, 0x00, 0x00, 0x00
        /*0020*/ 	.byte	0x00, 0x00, 0x00, 0x00


//--------------------- .nv.info._Z3addPiS_S_     --------------------------
	.section	.nv.info._Z3addPiS_S_,"",@"SHT_CUDA_INFO"
	.sectionflags	@""
	.align	4


	//----- nvinfo : EIATTR_CUDA_API_VERSION
	.align		4
        /*0000*/ 	.byte	0x04, 0x37
        /*0002*/ 	.short	(.L_7 - .L_6)
.L_6:
        /*0004*/ 	.word	0x00000082


	//----- nvinfo : EIATTR_KPARAM_INFO
	.align		4
.L_7:
        /*0008*/ 	.byte	0x04, 0x17
        /*000a*/ 	.short	(.L_9 - .L_8)
.L_8:
        /*000c*/ 	.word	0x00000000
        /*0010*/ 	.short	0x0002
        /*0012*/ 	.short	0x0010
        /*0014*/ 	.byte	0x00, 0xf5, 0x21, 0x00


	//----- nvinfo : EIATTR_KPARAM_INFO
	.align		4
.L_9:
        /*0018*/ 	.byte	0x04, 0x17
        /*001a*/ 	.short	(.L_11 - .L_10)
.L_10:
        /*001c*/ 	.word	0x00000000
        /*0020*/ 	.short	0x0001
        /*0022*/ 	.short	0x0008
        /*0024*/ 	.byte	0x00, 0xf5, 0x21, 0x00


	//----- nvinfo : EIATTR_KPARAM_INFO
	.align		4
.L_11:
        /*0028*/ 	.byte	0x04, 0x17
        /*002a*/ 	.short	(.L_13 - .L_12)
.L_12:
        /*002c*/ 	.word	0x00000000
        /*0030*/ 	.short	0x0000
        /*0032*/ 	.short	0x0000
        /*0034*/ 	.byte	0x00, 0xf5, 0x21, 0x00


	//----- nvinfo : EIATTR_SPARSE_MMA_MASK
	.align		4
.L_13:
        /*0038*/ 	.byte	0x03, 0x50
        /*003a*/ 	.short	0x0000


	//----- nvinfo : EIATTR_MAXREG_COUNT
	.align		4
        /*003c*/ 	.byte	0x03, 0x1b
        /*003e*/ 	.short	0x00ff


	//----- nvinfo : EIATTR_MERCURY_ISA_VERSION
	.align		4
        /*0040*/ 	.byte	0x03, 0x5f
        /*0042*/ 	.short	0x0101


	//----- nvinfo : EIATTR_VRC_CTA_INIT_COUNT
	.align		4
        /*0044*/ 	.byte	0x02, 0x4a
	.zero		1
	.zero		1


	//----- nvinfo : EIATTR_EXIT_INSTR_OFFSETS
	.align		4
        /*0048*/ 	.byte	0x04, 0x1c
        /*004a*/ 	.short	(.L_15 - .L_14)


	//   ....[0]....
.L_14:
        /*004c*/ 	.word	0x00000060


	//   ....[1]....
        /*0050*/ 	.word	0x00000170


	//----- nvinfo : EIATTR_CRS_STACK_SIZE
	.align		4
.L_15:
        /*0054*/ 	.byte	0x04, 0x1e
        /*0056*/ 	.short	(.L_17 - .L_16)
.L_16:
        /*0058*/ 	.word	0x00000000


	//----- nvinfo : EIATTR_CBANK_PARAM_SIZE
	.align		4
.L_17:
        /*005c*/ 	.byte	0x03, 0x19
        /*005e*/ 	.short	0x0018


	//----- nvinfo : EIATTR_PARAM_CBANK
	.align		4
        /*0060*/ 	.byte	0x04, 0x0a
        /*0062*/ 	.short	(.L_19 - .L_18)
	.align		4
.L_18:
        /*0064*/ 	.word	index@(.nv.constant0._Z3addPiS_S_)
        /*0068*/ 	.short	0x0380
        /*006a*/ 	.short	0x0018


	//----- nvinfo : EIATTR_SW_WAR
	.align		4
.L_19:
        /*006c*/ 	.byte	0x04, 0x36
        /*006e*/ 	.short	(.L_21 - .L_20)
.L_20:
        /*0070*/ 	.word	0x00000008
.L_21:


//--------------------- .nv.callgraph             --------------------------
	.section	.nv.callgraph,"",@"SHT_CUDA_CALLGRAPH"
	.align	4
	.sectionentsize	8
	.align		4
        /*0000*/ 	.word	0x00000000
	.align		4
        /*0004*/ 	.word	0xffffffff
	.align		4
        /*0008*/ 	.word	0x00000000
	.align		4
        /*000c*/ 	.word	0xfffffffe
	.align		4
        /*0010*/ 	.word	0x00000000
	.align		4
        /*0014*/ 	.word	0xfffffffd
	.align		4
        /*0018*/ 	.word	0x00000000
	.align		4
        /*001c*/ 	.word	0xfffffffc


//--------------------- .text._Z3addPiS_S_        --------------------------
	.section	.text._Z3addPiS_S_,"ax",@progbits
	.align	128
        .global         _Z3addPiS_S_
        .type           _Z3addPiS_S_,@function
        .size           _Z3addPiS_S_,(.L_x_2 - _Z3addPiS_S_)
        .other          _Z3addPiS_S_,@"STO_CUDA_ENTRY STV_DEFAULT"
_Z3addPiS_S_:
.text._Z3addPiS_S_:
[----:B------:R-:W-:Y:S01]  /*0000*/  LDC R1, c[0x0][0x37c] ;  /* 0x0000df00ff017b82 */ /* 0x000fe20000000800 */
[----:B------:R-:W0:Y:S07]  /*0010*/  S2R R0, SR_TID.X ;  /* 0x0000000000007919 */ /* 0x000e2e0000002100 */
[----:B------:R-:W0:Y:S08]  /*0020*/  S2UR UR4, SR_CTAID.X ;  /* 0x00000000000479c3 */ /* 0x000e300000002500 */
[----:B------:R-:W0:Y:S02]  /*0030*/  LDC R15, c[0x0][0x360] ;  /* 0x0000d800ff0f7b82 */ /* 0x000e240000000800 */
[----:B0-----:R-:W-:-:S05]  /*0040*/  IMAD R0, R15, UR4, R0 ;  /* 0x000000040f007c24 */ /* 0x001fca000f8e0200 */
[----:B------:R-:W-:-:S13]  /*0050*/  ISETP.GT.AND P0, PT, R0, 0x1869f, PT ;  /* 0x0001869f0000780c */ /* 0x000fda0003f04270 */
[----:B------:R-:W-:Y:S05]  /*0060*/  @P0 EXIT ;  /* 0x000000000000094d */ /* 0x000fea0003800000 */
[----:B------:R-:W0:Y:S01]  /*0070*/  LDC.64 R12, c[0x0][0x390] ;  /* 0x0000e400ff0c7b82 */ /* 0x000e220000000a00 */
[----:B------:R-:W1:Y:S01]  /*0080*/  LDCU UR4, c[0x0][0x370] ;  /* 0x00006e00ff0477ac */ /* 0x000e620008000800 */
[----:B------:R-:W2:Y:S06]  /*0090*/  LDCU.64 UR6, c[0x0][0x358] ;  /* 0x00006b00ff0677ac */ /* 0x000eac0008000a00 */
[----:B------:R-:W3:Y:S08]  /*00a0*/  LDC.64 R8, c[0x0][0x380] ;  /* 0x0000e000ff087b82 */ /* 0x000ef00000000a00 */
[----:B------:R-:W4:Y:S01]  /*00b0*/  LDC.64 R10, c[0x0][0x388] ;  /* 0x0000e200ff0a7b82 */ /* 0x000f220000000a00 */
[----:B-1----:R-:W-:-:S07]  /*00c0*/  IMAD R15, R15, UR4, RZ ;  /* 0x000000040f0f7c24 */ /* 0x002fce000f8e02ff */
.L_x_0:
[----:B---3--:R-:W-:-:S04]  /*00d0*/  IMAD.WIDE R2, R0, 0x4, R8 ;  /* 0x0000000400027825 */ /* 0x008fc800078e0208 */
[C---:B----4-:R-:W-:Y:S02]  /*00e0*/  IMAD.WIDE R4, R0.reuse, 0x4, R10 ;  /* 0x0000000400047825 */ /* 0x050fe400078e020a */
[----:B--2---:R-:W2:Y:S04]  /*00f0*/  LDG.E R2, desc[UR6][R2.64] ;  /* 0x0000000602027981 */ /* 0x004ea8000c1e1900 */
[----:B------:R-:W2:Y:S01]  /*0100*/  LDG.E R5, desc[UR6][R4.64] ;  /* 0x0000000604057981 */ /* 0x000ea2000c1e1900 */
[----:B01----:R-:W-:Y:S01]  /*0110*/  IMAD.WIDE R6, R0, 0x4, R12 ;  /* 0x0000000400067825 */ /* 0x003fe200078e020c */
[----:B------:R-:W-:-:S04]  /*0120*/  IADD3 R0, PT, PT, R15, R0, RZ ;  /* 0x000000000f007210 */ /* 0x000fc80007ffe0ff */
[----:B------:R-:W-:Y:S02]  /*0130*/  ISETP.GE.AND P0, PT, R0, 0x186a0, PT ;  /* 0x000186a00000780c */ /* 0x000fe40003f06270 */
[----:B--2---:R-:W-:-:S05]  /*0140*/  IADD3 R17, PT, PT, R2, R5, RZ ;  /* 0x0000000502117210 */ /* 0x004fca0007ffe0ff */
[----:B------:R1:W-:Y:S06]  /*0150*/  STG.E desc[UR6][R6.64], R17 ;  /* 0x0000001106007986 */ /* 0x0003ec000c101906 */
[----:B------:R-:W-:Y:S05]  /*0160*/  @!P0 BRA `(.L_x_0) ;  /* 0xfffffffc00d88947 */ /* 0x000fea000383ffff */
[----:B------:R-:W-:Y:S05]  /*0170*/  EXIT ;  /* 0x000000000000794d */ /* 0x000fea0003800000 */
.L_x_1:
[----:B------:R-:W-:-:S00]  /*0180*/  BRA `(.L_x_1) ;  /* 0xfffffffc00fc7947 */ /* 0x000fc0000383ffff */
[----:B------:R-:W-:-:S00]  /*0190*/  NOP ;  /* 0x0000000000007918 */ /* 0x000fc00000000000 */
        /* <DEDUP_REMOVED lines=14> */
.L_x_2:


//--------------------- .nv.shared.reserved.0     --------------------------
	.section	.nv.shared.reserved.0,"aw",@nobits
	.weak		__nv_reservedSMEM_offset_0_alias
	.size		__nv_reservedSMEM_offset_0_alias, 0, 64
	.other		__nv_reservedSMEM_offset_0_alias,@"STO_CUDA_RESERVED_SHARED STV_DEFAULT"
__nv_reservedSMEM_offset_0_alias:
	.zero		0
	.zero		64


//--------------------- .nv.constant0._Z3addPiS_S_ --------------------------
	.section	.nv.constant0._Z3addPiS_S_,"a",@progbits
	.sectionflags	@""
	.align	4
.nv.constant0._Z3addPiS_S_:
	.zero		920


//--------------------- SYMBOLS --------------------------

	.type		.nv.reservedSmem.offset0,@object
	.size		.nv.reservedSmem.offset0,0x4
